	.headerflags	@"EF_CUDA_TEXMODE_UNIFIED EF_CUDA_64BIT_ADDRESS EF_CUDA_ACCELERATORS EF_CUDA_SM90 EF_CUDA_VIRTUAL_SM(EF_CUDA_SM90)"
	.elftype	@"ET_EXEC"


//--------------------- .nv.info                  --------------------------
	.section	.nv.info,"",@"SHT_CUDA_INFO"
	.align	4


	//----- nvinfo : EIATTR_REGCOUNT
	.align		4
        /*0000*/ 	.byte	0x04, 0x2f
        /*0002*/ 	.short	(.L_2 - .L_1)
	.align		4
.L_1:
        /*0004*/ 	.word	index@(triton_poi_fused_add_native_layer_norm_1)
        /*0008*/ 	.word	0x00000017


	//----- nvinfo : EIATTR_MIN_STACK_SIZE
	.align		4
.L_2:
        /*000c*/ 	.byte	0x04, 0x12
        /*000e*/ 	.short	(.L_4 - .L_3)
	.align		4
.L_3:
        /*0010*/ 	.word	index@(triton_poi_fused_add_native_layer_norm_1)
        /*0014*/ 	.word	0x00000000


	//----- nvinfo : EIATTR_FRAME_SIZE
	.align		4
.L_4:
        /*0018*/ 	.byte	0x04, 0x11
        /*001a*/ 	.short	(.L_6 - .L_5)
	.align		4
.L_5:
        /*001c*/ 	.word	index@(triton_poi_fused_add_native_layer_norm_1)
        /*0020*/ 	.word	0x00000000


	//----- nvinfo : EIATTR_MIN_STACK_SIZE
	.align		4
.L_6:
        /*0024*/ 	.byte	0x04, 0x12
        /*0026*/ 	.short	(.L_8 - .L_7)
	.align		4
.L_7:
        /*0028*/ 	.word	index@(triton_poi_fused_add_native_layer_norm_1)
        /*002c*/ 	.word	0x00000000
.L_8:


//--------------------- .nv.info.triton_poi_fused_add_native_layer_norm_1 --------------------------
	.section	.nv.info.triton_poi_fused_add_native_layer_norm_1,"",@"SHT_CUDA_INFO"
	.sectionflags	@""
	.align	4


	//----- nvinfo : EIATTR_CUDA_API_VERSION
	.align		4
        /*0000*/ 	.byte	0x04, 0x37
        /*0002*/ 	.short	(.L_10 - .L_9)
.L_9:
        /*0004*/ 	.word	0x0000007c


	//----- nvinfo : EIATTR_KPARAM_INFO
	.align		4
.L_10:
        /*0008*/ 	.byte	0x04, 0x17
        /*000a*/ 	.short	(.L_12 - .L_11)
.L_11:
        /*000c*/ 	.word	0x00000000
        /*0010*/ 	.short	0x0008
        /*0012*/ 	.short	0x0040
        /*0014*/ 	.byte	0x00, 0xf0, 0x11, 0x00


	//----- nvinfo : EIATTR_KPARAM_INFO
	.align		4
.L_12:
        /*0018*/ 	.byte	0x04, 0x17
        /*001a*/ 	.short	(.L_14 - .L_13)
.L_13:
        /*001c*/ 	.word	0x00000000
        /*0020*/ 	.short	0x0007
        /*0022*/ 	.short	0x0038
        /*0024*/ 	.byte	0x00, 0xf4, 0x21, 0x00


	//----- nvinfo : EIATTR_KPARAM_INFO
	.align		4
.L_14:
        /*0028*/ 	.byte	0x04, 0x17
        /*002a*/ 	.short	(.L_16 - .L_15)
.L_15:
        /*002c*/ 	.word	0x00000000
        /*0030*/ 	.short	0x0006
        /*0032*/ 	.short	0x0030
        /*0034*/ 	.byte	0x00, 0xf4, 0x21, 0x00


	//----- nvinfo : EIATTR_KPARAM_INFO
	.align		4
.L_16:
        /*0038*/ 	.byte	0x04, 0x17
        /*003a*/ 	.short	(.L_18 - .L_17)
.L_17:
        /*003c*/ 	.word	0x00000000
        /*0040*/ 	.short	0x0005
        /*0042*/ 	.short	0x0028
        /*0044*/ 	.byte	0x00, 0xf4, 0x21, 0x00


	//----- nvinfo : EIATTR_KPARAM_INFO
	.align		4
.L_18:
        /*0048*/ 	.byte	0x04, 0x17
        /*004a*/ 	.short	(.L_20 - .L_19)
.L_19:
        /*004c*/ 	.word	0x00000000
        /*0050*/ 	.short	0x0004
        /*0052*/ 	.short	0x0020
        /*0054*/ 	.byte	0x00, 0xf4, 0x21, 0x00


	//----- nvinfo : EIATTR_KPARAM_INFO
	.align		4
.L_20:
        /*0058*/ 	.byte	0x04, 0x17
        /*005a*/ 	.short	(.L_22 - .L_21)
.L_21:
        /*005c*/ 	.word	0x00000000
        /*0060*/ 	.short	0x0003
        /*0062*/ 	.short	0x0018
        /*0064*/ 	.byte	0x00, 0xf4, 0x21, 0x00


	//----- nvinfo : EIATTR_KPARAM_INFO
	.align		4
.L_22:
        /*0068*/ 	.byte	0x04, 0x17
        /*006a*/ 	.short	(.L_24 - .L_23)
.L_23:
        /*006c*/ 	.word	0x00000000
        /*0070*/ 	.short	0x0002
        /*0072*/ 	.short	0x0010
        /*0074*/ 	.byte	0x00, 0xf4, 0x21, 0x00


	//----- nvinfo : EIATTR_KPARAM_INFO
	.align		4
.L_24:
        /*0078*/ 	.byte	0x04, 0x17
        /*007a*/ 	.short	(.L_26 - .L_25)
.L_25:
        /*007c*/ 	.word	0x00000000
        /*0080*/ 	.short	0x0001
        /*0082*/ 	.short	0x0008
        /*0084*/ 	.byte	0x00, 0xf4, 0x21, 0x00


	//----- nvinfo : EIATTR_KPARAM_INFO
	.align		4
.L_26:
        /*0088*/ 	.byte	0x04, 0x17
        /*008a*/ 	.short	(.L_28 - .L_27)
.L_27:
        /*008c*/ 	.word	0x00000000
        /*0090*/ 	.short	0x0000
        /*0092*/ 	.short	0x0000
        /*0094*/ 	.byte	0x00, 0xf4, 0x21, 0x00


	//----- nvinfo : EIATTR_SPARSE_MMA_MASK
	.align		4
.L_28:
        /*0098*/ 	.byte	0x03, 0x50
        /*009a*/ 	.short	0x0000


	//----- nvinfo : EIATTR_MAXREG_COUNT
	.align		4
        /*009c*/ 	.byte	0x03, 0x1b
        /*009e*/ 	.short	0x00ff


	//----- nvinfo : EIATTR_EXIT_INSTR_OFFSETS
	.align		4
        /*00a0*/ 	.byte	0x04, 0x1c
        /*00a2*/ 	.short	(.L_30 - .L_29)


	//   ....[0]....
.L_29:
        /*00a4*/ 	.word	0x000002e0


	//   ....[1]....
        /*00a8*/ 	.word	0x00000300


	//----- nvinfo : EIATTR_REQNTID
	.align		4
.L_30:
        /*00ac*/ 	.byte	0x04, 0x10
        /*00ae*/ 	.short	(.L_32 - .L_31)
.L_31:
        /*00b0*/ 	.word	0x00000080
        /*00b4*/ 	.word	0x00000001
        /*00b8*/ 	.word	0x00000001


	//----- nvinfo : EIATTR_CBANK_PARAM_SIZE
	.align		4
.L_32:
        /*00bc*/ 	.byte	0x03, 0x19
        /*00be*/ 	.short	0x0044


	//----- nvinfo : EIATTR_PARAM_CBANK
	.align		4
        /*00c0*/ 	.byte	0x04, 0x0a
        /*00c2*/ 	.short	(.L_34 - .L_33)
	.align		4
.L_33:
        /*00c4*/ 	.word	index@(.nv.constant0.triton_poi_fused_add_native_layer_norm_1)
        /*00c8*/ 	.short	0x0210
        /*00ca*/ 	.short	0x0044


	//----- nvinfo : EIATTR_SW_WAR
	.align		4
.L_34:
        /*00cc*/ 	.byte	0x04, 0x36
        /*00ce*/ 	.short	(.L_36 - .L_35)
.L_35:
        /*00d0*/ 	.word	0x00000008
.L_36:


//--------------------- .nv.callgraph             --------------------------
	.section	.nv.callgraph,"",@"SHT_CUDA_CALLGRAPH"
	.align	4
	.sectionentsize	8
	.align		4
        /*0000*/ 	.word	0x00000000
	.align		4
        /*0004*/ 	.word	0xffffffff
	.align		4
        /*0008*/ 	.word	0x00000000
	.align		4
        /*000c*/ 	.word	0xfffffffe
	.align		4
        /*0010*/ 	.word	0x00000000
	.align		4
        /*0014*/ 	.word	0xfffffffd
	.align		4
        /*0018*/ 	.word	0x00000000
	.align		4
        /*001c*/ 	.word	0xfffffffc


//--------------------- .nv.constant4             --------------------------
	.section	.nv.constant4,"a",@progbits
	.align	8
	.align		8
.nv.constant4:
        /*0000*/ 	.dword	_$_str


//--------------------- .text.triton_poi_fused_add_native_layer_norm_1 --------------------------
	.section	.text.triton_poi_fused_add_native_layer_norm_1,"ax",@progbits
	.align	128
        .global         triton_poi_fused_add_native_layer_norm_1
        .type           triton_poi_fused_add_native_layer_norm_1,@function
        .size           triton_poi_fused_add_native_layer_norm_1,(.L_x_1 - triton_poi_fused_add_native_layer_norm_1)
        .other          triton_poi_fused_add_native_layer_norm_1,@"STO_CUDA_ENTRY STV_DEFAULT"
triton_poi_fused_add_native_layer_norm_1:
.text.triton_poi_fused_add_native_layer_norm_1:
[----:B------:R-:W0:Y:S01]  /*0000*/  LDC R1, c[0x0][0x28] ;  /* 0x00000a00ff017b82 */ /* 0x000e220000000800 */
[----:B------:R-:W1:Y:S07]  /*0010*/  S2R R0, SR_TID.X ;  /* 0x0000000000007919 */ /* 0x000e6e0000002100 */
[----:B------:R-:W2:Y:S01]  /*0020*/  LDC.64 R16, c[0x0][0x228] ;  /* 0x00008a00ff107b82 */ /* 0x000ea20000000a00 */
[----:B------:R-:W-:Y:S01]  /*0030*/  CS2R R4, SRZ ;  /* 0x0000000000047805 */ /* 0x000fe2000001ff00 */
[----:B------:R-:W-:Y:S01]  /*0040*/  ULDC.64 UR4, c[0x0][0x208] ;  /* 0x0000820000047ab9 */ /* 0x000fe20000000a00 */
[----:B------:R-:W3:Y:S05]  /*0050*/  S2R R3, SR_CTAID.X ;  /* 0x0000000000037919 */ /* 0x000eea0000002500 */
[----:B------:R-:W4:Y:S08]  /*0060*/  LDC.64 R14, c[0x0][0x210] ;  /* 0x00008400ff0e7b82 */ /* 0x000f300000000a00 */
[----:B------:R-:W5:Y:S08]  /*0070*/  LDC.64 R10, c[0x0][0x218] ;  /* 0x00008600ff0a7b82 */ /* 0x000f700000000a00 */
[----:B------:R-:W5:Y:S01]  /*0080*/  LDC.64 R6, c[0x0][0x220] ;  /* 0x00008800ff067b82 */ /* 0x000f620000000a00 */
[----:B-1----:R-:W-:-:S07]  /*0090*/  LOP3.LUT R0, R0, 0x7f, RZ, 0xc0, !PT ;  /* 0x0000007f00007812 */ /* 0x002fce00078ec0ff */
[----:B------:R-:W1:Y:S01]  /*00a0*/  LDC.64 R8, c[0x0][0x230] ;  /* 0x00008c00ff087b82 */ /* 0x000e620000000a00 */
[----:B---3--:R-:W-:-:S04]  /*00b0*/  LEA R0, R3, R0, 0x7 ;  /* 0x0000000003007211 */ /* 0x008fc800078e38ff */
[----:B------:R-:W-:Y:S02]  /*00c0*/  SHF.R.S32.HI R3, RZ, 0x1f, R0 ;  /* 0x0000001fff037819 */ /* 0x000fe40000011400 */
[----:B------:R-:W-:Y:S02]  /*00d0*/  ISETP.GE.AND P0, PT, R0, 0x100, PT ;  /* 0x000001000000780c */ /* 0x000fe40003f06270 */
[----:B------:R-:W-:Y:S02]  /*00e0*/  LEA.HI R13, R3, R0, RZ, 0x2 ;  /* 0x00000000030d7211 */ /* 0x000fe400078f10ff */
[----:B------:R-:W3:Y:S02]  /*00f0*/  LDC.64 R2, c[0x0][0x238] ;  /* 0x00008e00ff027b82 */ /* 0x000ee40000000a00 */
[----:B------:R-:W-:-:S05]  /*0100*/  SHF.R.S32.HI R19, RZ, 0x2, R13 ;  /* 0x00000002ff137819 */ /* 0x000fca000001140d */
[----:B--2---:R-:W-:Y:S01]  /*0110*/  IMAD.WIDE R16, R19, 0x4, R16 ;  /* 0x0000000413107825 */ /* 0x004fe200078e0210 */
[----:B------:R-:W-:-:S04]  /*0120*/  HFMA2.MMA R12, -RZ, RZ, 0, 0 ;  /* 0x00000000ff0c7435 */ /* 0x000fc800000001ff */
[----:B------:R-:W2:Y:S01]  /*0130*/  @!P0 LDG.E.EL R4, desc[UR4][R16.64] ;  /* 0x0000000410048981 */ /* 0x000ea2000c2e1900 */
[----:B----4-:R-:W-:Y:S01]  /*0140*/  IMAD.WIDE R14, R0, 0x4, R14 ;  /* 0x00000004000e7825 */ /* 0x010fe200078e020e */
[----:B------:R-:W-:-:S03]  /*0150*/  LOP3.LUT R13, R13, 0xfffffffc, RZ, 0xc0, !PT ;  /* 0xfffffffc0d0d7812 */ /* 0x000fc600078ec0ff */
[----:B-----5:R-:W-:Y:S01]  /*0160*/  IMAD.WIDE R10, R0, 0x4, R10 ;  /* 0x00000004000a7825 */ /* 0x020fe200078e020a */
[----:B------:R-:W-:Y:S01]  /*0170*/  MOV R18, RZ ;  /* 0x000000ff00127202 */ /* 0x000fe20000000f00 */
[----:B------:R4:W5:Y:S02]  /*0180*/  @!P0 LDG.E R5, desc[UR4][R14.64] ;  /* 0x000000040e058981 */ /* 0x000964000c1e1900 */
[----:B0-----:R-:W-:Y:S01]  /*0190*/  IMAD.WIDE R6, R19, 0x4, R6 ;  /* 0x0000000413067825 */ /* 0x001fe200078e0206 */
[----:B------:R-:W-:Y:S01]  /*01a0*/  IADD3 R13, R0, -R13, RZ ;  /* 0x8000000d000d7210 */ /* 0x000fe20007ffe0ff */
[----:B------:R2:W5:Y:S04]  /*01b0*/  @!P0 LDG.E R12, desc[UR4][R10.64] ;  /* 0x000000040a0c8981 */ /* 0x000568000c1e1900 */
[----:B------:R-:W5:Y:S01]  /*01c0*/  @!P0 LDG.E.EL R18, desc[UR4][R6.64] ;  /* 0x0000000406128981 */ /* 0x000f62000c2e1900 */
[C---:B-1----:R-:W-:Y:S01]  /*01d0*/  IMAD.WIDE R8, R13.reuse, 0x4, R8 ;  /* 0x000000040d087825 */ /* 0x042fe200078e0208 */
[----:B------:R-:W-:Y:S01]  /*01e0*/  MOV R20, RZ ;  /* 0x000000ff00147202 */ /* 0x000fe20000000f00 */
[----:B----4-:R-:W0:Y:S02]  /*01f0*/  LDC.64 R14, c[0x0][0x240] ;  /* 0x00009000ff0e7b82 */ /* 0x010e240000000a00 */
[----:B---3--:R-:W-:Y:S01]  /*0200*/  IMAD.WIDE R16, R13, 0x4, R2 ;  /* 0x000000040d107825 */ /* 0x008fe200078e0202 */
[----:B------:R-:W-:-:S04]  /*0210*/  HFMA2.MMA R13, -RZ, RZ, 0, 0 ;  /* 0x00000000ff0d7435 */ /* 0x000fc800000001ff */
[----:B------:R-:W3:Y:S01]  /*0220*/  @!P0 LDG.E.EL R20, desc[UR4][R16.64] ;  /* 0x0000000410148981 */ /* 0x000ee2000c2e1900 */
[----:B------:R-:W1:Y:S05]  /*0230*/  LDC.64 R2, c[0x0][0x248] ;  /* 0x00009200ff027b82 */ /* 0x000e6a0000000a00 */
[----:B------:R-:W3:Y:S01]  /*0240*/  @!P0 LDG.E.EL R13, desc[UR4][R8.64] ;  /* 0x00000004080d8981 */ /* 0x000ee2000c2e1900 */
[----:B-1----:R-:W-:-:S04]  /*0250*/  IMAD.WIDE R2, R0, 0x4, R2 ;  /* 0x0000000400027825 */ /* 0x002fc800078e0202 */
[----:B--2---:R-:W-:-:S06]  /*0260*/  FADD R10, R4, 1 ;  /* 0x3f800000040a7421 */ /* 0x004fcc0000000000 */
[----:B------:R-:W1:Y:S01]  /*0270*/  MUFU.RSQ R10, R10 ;  /* 0x0000000a000a7308 */ /* 0x000e620000001400 */
[----:B-----5:R-:W-:-:S04]  /*0280*/  FADD R5, R12, R5 ;  /* 0x000000050c057221 */ /* 0x020fc80000000000 */
[----:B------:R-:W-:-:S04]  /*0290*/  FADD R5, R5, -R18 ;  /* 0x8000001205057221 */ /* 0x000fc80000000000 */
[----:B-1----:R-:W-:Y:S01]  /*02a0*/  FMUL R7, R10, R5 ;  /* 0x000000050a077220 */ /* 0x002fe20000400000 */
[----:B0-----:R-:W-:-:S05]  /*02b0*/  IMAD.WIDE R4, R0, 0x4, R14 ;  /* 0x0000000400047825 */ /* 0x001fca00078e020e */
[----:B------:R0:W-:Y:S01]  /*02c0*/  @!P0 STG.E desc[UR4][R4.64], R7 ;  /* 0x0000000704008986 */ /* 0x0001e2000c101904 */
[----:B---3--:R-:W-:Y:S01]  /*02d0*/  FFMA R13, R7, R13, R20 ;  /* 0x0000000d070d7223 */ /* 0x008fe20000000014 */
[----:B0-----:R-:W-:Y:S06]  /*02e0*/  @P0 EXIT ;  /* 0x000000000000094d */ /* 0x001fec0003800000 */
[----:B------:R-:W-:Y:S01]  /*02f0*/  STG.E desc[UR4][R2.64], R13 ;  /* 0x0000000d02007986 */ /* 0x000fe2000c101904 */
[----:B------:R-:W-:Y:S05]  /*0300*/  EXIT ;  /* 0x000000000000794d */ /* 0x000fea0003800000 */
.L_x_0:
[----:B------:R-:W-:-:S00]  /*0310*/  BRA `(.L_x_0) ;  /* 0xfffffffc00fc7947 */ /* 0x000fc0000383ffff */
[----:B------:R-:W-:-:S00]  /*0320*/  NOP ;  /* 0x0000000000007918 */ /* 0x000fc00000000000 */
        /* <DEDUP_REMOVED lines=13> */
.L_x_1:


//--------------------- .nv.global.init           --------------------------
	.section	.nv.global.init,"aw",@progbits
.nv.global.init:
	.type		_$_str,@object
	.size		_$_str,(.L_0 - _$_str)
_$_str:
        /*0000*/ 	.byte	0x5f, 0x5f, 0x43, 0x55, 0x44, 0x41, 0x5f, 0x46, 0x54, 0x5a, 0x00
.L_0:


//--------------------- .nv.constant0.triton_poi_fused_add_native_layer_norm_1 --------------------------
	.section	.nv.constant0.triton_poi_fused_add_native_layer_norm_1,"a",@progbits
	.sectionflags	@""
	.align	4
.nv.constant0.triton_poi_fused_add_native_layer_norm_1:
	.zero		596
